//
// Generated by NVIDIA NVVM Compiler
//
// Compiler Build ID: CL-36424714
// Cuda compilation tools, release 13.0, V13.0.88
// Based on NVVM 20.0.0
//

.version 9.0
.target sm_100
.address_size 64

	// .globl	_Z6kernelv
.extern .func  (.param .b32 func_retval0) vprintf
(
	.param .b64 vprintf_param_0,
	.param .b64 vprintf_param_1
)
;
.global .align 1 .b8 $str[14] = {80, 97, 115, 115, 119, 111, 114, 100, 58, 32, 37, 115, 10};

.visible .entry _Z6kernelv()
{
	.local .align 8 .b8 	__local_depot0[48];
	.reg .b64 	%SP;
	.reg .b64 	%SPL;
	.reg .pred 	%p<17>;
	.reg .b16 	%rs<73>;
	.reg .b32 	%r<11>;
	.reg .b64 	%rd<61>;

	mov.u64 	%SPL, __local_depot0;
	cvta.local.u64 	%SP, %SPL;
	add.u64 	%rd1, %SPL, 0;
	add.u64 	%rd26, %SP, 14;
	add.u64 	%rd2, %SPL, 14;
	add.u64 	%rd3, %SPL, 32;
	add.u64 	%rd4, %SPL, 40;
	mov.b16 	%rs21, 0;
	st.local.u8 	[%rd4+6], %rs21;
	mov.u32 	%r1, %ctaid.x;
	mov.u32 	%r2, %tid.x;
	cvt.u16.u32 	%rs22, %r1;
	add.s16 	%rs1, %rs22, 65;
	cvt.u16.u32 	%rs23, %r2;
	add.s16 	%rs24, %rs23, 65;
	add.s64 	%rd5, %rd4, 1;
	st.local.u8 	[%rd4+1], %rs24;
	mov.b16 	%rs64, 48;
	add.u64 	%rd29, %SP, 7;
$L__BB0_1:
	mov.b16 	%rs65, 48;
$L__BB0_2:
	mov.b16 	%rs66, 48;
$L__BB0_3:
	mov.b16 	%rs67, 48;
$L__BB0_4:
	mov.u16 	%rs5, %rs67;
	and.b16  	%rs29, %rs1, 255;
	setp.ne.s16 	%p1, %rs29, 82;
	st.local.u8 	[%rd4+2], %rs64;
	st.local.u8 	[%rd4+3], %rs65;
	st.local.u8 	[%rd4+4], %rs66;
	st.local.u8 	[%rd4+5], %rs5;
	mov.b16 	%rs30, 82;
	st.local.u8 	[%rd1], %rs30;
	mov.b16 	%rs31, 65;
	st.local.u8 	[%rd1+1], %rs31;
	mov.b16 	%rs32, 55;
	st.local.u8 	[%rd1+2], %rs32;
	mov.b16 	%rs33, 56;
	st.local.u8 	[%rd1+3], %rs33;
	mov.b16 	%rs34, 53;
	st.local.u8 	[%rd1+4], %rs34;
	mov.b16 	%rs35, 50;
	st.local.u8 	[%rd1+5], %rs35;
	mov.b16 	%rs36, 0;
	st.local.u8 	[%rd1+6], %rs36;
	cvta.to.local.u64 	%rd30, %rd29;
	mov.b16 	%rs69, 74;
	st.local.u8 	[%rd30], %rs69;
	mov.b16 	%rs37, 71;
	st.local.u8 	[%rd30+1], %rs37;
	mov.b16 	%rs38, 51;
	st.local.u8 	[%rd30+2], %rs38;
	st.local.u8 	[%rd30+3], %rs34;
	st.local.u8 	[%rd30+4], %rs35;
	mov.b16 	%rs39, 52;
	st.local.u8 	[%rd30+5], %rs39;
	st.local.u8 	[%rd30+6], %rs36;
	mov.b16 	%rs40, 72;
	st.local.u8 	[%rd2], %rs40;
	st.local.u8 	[%rd2+1], %rs31;
	mov.b16 	%rs41, 49;
	st.local.u8 	[%rd2+2], %rs41;
	st.local.u8 	[%rd2+3], %rs35;
	st.local.u8 	[%rd2+4], %rs38;
	st.local.u8 	[%rd2+5], %rs39;
	st.local.u8 	[%rd2+6], %rs36;
	add.u64 	%rd31, %SP, 21;
	add.u64 	%rd32, %SPL, 21;
	mov.b16 	%rs42, 76;
	st.local.u8 	[%rd32], %rs42;
	mov.b16 	%rs43, 69;
	st.local.u8 	[%rd32+1], %rs43;
	st.local.u8 	[%rd32+2], %rs38;
	st.local.u8 	[%rd32+3], %rs35;
	st.local.u8 	[%rd32+4], %rs34;
	st.local.u8 	[%rd32+5], %rs39;
	st.local.u8 	[%rd32+6], %rs36;
	@%p1 bra 	$L__BB0_9;
	add.s64 	%rd53, %rd1, 1;
	mov.b16 	%rs68, 1;
	mov.u64 	%rd54, %rd5;
$L__BB0_6:
	and.b16  	%rs45, %rs68, 255;
	setp.ne.s16 	%p2, %rs45, 0;
	@%p2 bra 	$L__BB0_8;
	add.u64 	%rd33, %SP, 0;
	st.local.u64 	[%rd3], %rd33;
	mov.u64 	%rd34, $str;
	cvta.global.u64 	%rd35, %rd34;
	add.u64 	%rd36, %SP, 32;
	{ // callseq 0, 0
	.param .b64 param0;
	st.param.b64 	[param0], %rd35;
	.param .b64 param1;
	st.param.b64 	[param1], %rd36;
	.param .b32 retval0;
	call.uni (retval0), 
	vprintf, 
	(
	param0, 
	param1
	);
	ld.param.b32 	%r3, [retval0];
	} // callseq 0
	cvta.to.local.u64 	%rd38, %rd29;
	ld.local.u8 	%rs69, [%rd38];
	bra.uni 	$L__BB0_9;
$L__BB0_8:
	ld.local.u8 	%rs68, [%rd54];
	ld.local.u8 	%rs47, [%rd53];
	setp.eq.s16 	%p3, %rs68, %rs47;
	add.s64 	%rd54, %rd54, 1;
	add.s64 	%rd53, %rd53, 1;
	@%p3 bra 	$L__BB0_6;
$L__BB0_9:
	and.b16  	%rs48, %rs69, 255;
	setp.ne.s16 	%p4, %rs29, %rs48;
	@%p4 bra 	$L__BB0_14;
	cvta.to.local.u64 	%rd56, %rd29;
	mov.u16 	%rs70, %rs1;
	mov.u64 	%rd55, %rd4;
$L__BB0_11:
	and.b16  	%rs50, %rs70, 255;
	setp.ne.s16 	%p5, %rs50, 0;
	@%p5 bra 	$L__BB0_13;
	st.local.u64 	[%rd3], %rd29;
	mov.u64 	%rd41, $str;
	cvta.global.u64 	%rd42, %rd41;
	add.u64 	%rd43, %SP, 32;
	{ // callseq 1, 0
	.param .b64 param0;
	st.param.b64 	[param0], %rd42;
	.param .b64 param1;
	st.param.b64 	[param1], %rd43;
	.param .b32 retval0;
	call.uni (retval0), 
	vprintf, 
	(
	param0, 
	param1
	);
	ld.param.b32 	%r5, [retval0];
	} // callseq 1
	bra.uni 	$L__BB0_14;
$L__BB0_13:
	add.s64 	%rd14, %rd55, 1;
	add.s64 	%rd15, %rd56, 1;
	ld.local.u8 	%rs70, [%rd55+1];
	ld.local.u8 	%rs51, [%rd56+1];
	setp.eq.s16 	%p6, %rs70, %rs51;
	mov.u64 	%rd55, %rd14;
	mov.u64 	%rd56, %rd15;
	@%p6 bra 	$L__BB0_11;
$L__BB0_14:
	ld.local.u8 	%rs52, [%rd2];
	setp.ne.s16 	%p7, %rs29, %rs52;
	@%p7 bra 	$L__BB0_19;
	mov.u16 	%rs71, %rs1;
	mov.u64 	%rd57, %rd4;
	mov.u64 	%rd58, %rd2;
$L__BB0_16:
	and.b16  	%rs54, %rs71, 255;
	setp.ne.s16 	%p8, %rs54, 0;
	@%p8 bra 	$L__BB0_18;
	st.local.u64 	[%rd3], %rd26;
	mov.u64 	%rd45, $str;
	cvta.global.u64 	%rd46, %rd45;
	add.u64 	%rd47, %SP, 32;
	{ // callseq 2, 0
	.param .b64 param0;
	st.param.b64 	[param0], %rd46;
	.param .b64 param1;
	st.param.b64 	[param1], %rd47;
	.param .b32 retval0;
	call.uni (retval0), 
	vprintf, 
	(
	param0, 
	param1
	);
	ld.param.b32 	%r7, [retval0];
	} // callseq 2
	bra.uni 	$L__BB0_19;
$L__BB0_18:
	add.s64 	%rd18, %rd57, 1;
	add.s64 	%rd19, %rd58, 1;
	ld.local.u8 	%rs71, [%rd57+1];
	ld.local.u8 	%rs55, [%rd58+1];
	setp.eq.s16 	%p9, %rs71, %rs55;
	mov.u64 	%rd57, %rd18;
	mov.u64 	%rd58, %rd19;
	@%p9 bra 	$L__BB0_16;
$L__BB0_19:
	cvta.to.local.u64 	%rd59, %rd31;
	ld.local.u8 	%rs56, [%rd59];
	setp.ne.s16 	%p10, %rs29, %rs56;
	@%p10 bra 	$L__BB0_24;
	mov.u16 	%rs72, %rs1;
	mov.u64 	%rd60, %rd4;
$L__BB0_21:
	and.b16  	%rs58, %rs72, 255;
	setp.ne.s16 	%p11, %rs58, 0;
	@%p11 bra 	$L__BB0_23;
	st.local.u64 	[%rd3], %rd31;
	mov.u64 	%rd50, $str;
	cvta.global.u64 	%rd51, %rd50;
	add.u64 	%rd52, %SP, 32;
	{ // callseq 3, 0
	.param .b64 param0;
	st.param.b64 	[param0], %rd51;
	.param .b64 param1;
	st.param.b64 	[param1], %rd52;
	.param .b32 retval0;
	call.uni (retval0), 
	vprintf, 
	(
	param0, 
	param1
	);
	ld.param.b32 	%r9, [retval0];
	} // callseq 3
	bra.uni 	$L__BB0_24;
$L__BB0_23:
	add.s64 	%rd23, %rd60, 1;
	add.s64 	%rd24, %rd59, 1;
	ld.local.u8 	%rs72, [%rd60+1];
	ld.local.u8 	%rs59, [%rd59+1];
	setp.eq.s16 	%p12, %rs72, %rs59;
	mov.u64 	%rd59, %rd24;
	mov.u64 	%rd60, %rd23;
	@%p12 bra 	$L__BB0_21;
$L__BB0_24:
	add.s16 	%rs67, %rs5, 1;
	and.b16  	%rs60, %rs5, 255;
	setp.lt.u16 	%p13, %rs60, 57;
	@%p13 bra 	$L__BB0_4;
	add.s16 	%rs17, %rs66, 1;
	and.b16  	%rs61, %rs66, 255;
	setp.lt.u16 	%p14, %rs61, 57;
	mov.u16 	%rs66, %rs17;
	@%p14 bra 	$L__BB0_3;
	add.s16 	%rs18, %rs65, 1;
	and.b16  	%rs62, %rs65, 255;
	setp.lt.u16 	%p15, %rs62, 57;
	mov.u16 	%rs65, %rs18;
	@%p15 bra 	$L__BB0_2;
	add.s16 	%rs19, %rs64, 1;
	and.b16  	%rs63, %rs64, 255;
	setp.lt.u16 	%p16, %rs63, 57;
	mov.u16 	%rs64, %rs19;
	@%p16 bra 	$L__BB0_1;
	ret;

}


// ===== COMPILED SASS (sm_100) =====

	.target	sm_100

	.elftype	@"ET_EXEC"


//--------------------- .note.nv.tkinfo           --------------------------
	.section	.note.nv.tkinfo,"",@"SHT_NOTE"
	.sectionflags	@"SHF_NOTE_NV_TKINFO"
	.tkinfo
        /*0018*/ 	.word	0x00000002
        /*0030*/ 	.string	""
        /*0030*/ 	.string	"ptxas"
        /*0030*/ 	.string	"Cuda compilation tools, release 13.0, V13.0.88"
        /*0030*/ 	.string	"Build cuda_13.0.r13.0/compiler.36424714_0"
        /*0030*/ 	.string	"-arch sm_100 -m 64 "



//--------------------- .note.nv.cuinfo           --------------------------
	.section	.note.nv.cuinfo,"",@"SHT_NOTE"
	.sectionflags	@"SHF_NOTE_NV_CUINFO"
        /*0018*/ 	.short	0x0002
        /*001a*/ 	.short	0x0064
        /*001c*/ 	.short	0x0082
	.zero		2


//--------------------- .nv.info                  --------------------------
	.section	.nv.info,"",@"SHT_CUDA_INFO"
	.align	4


	//----- nvinfo : EIATTR_REGCOUNT
	.align		4
        /*0000*/ 	.byte	0x04, 0x2f
        /*0002*/ 	.short	(.L_2 - .L_1)
	.align		4
.L_1:
        /*0004*/ 	.word	index@(_Z6kernelv)
        /*0008*/ 	.word	0x00000019


	//----- nvinfo : EIATTR_FRAME_SIZE
	.align		4
.L_2:
        /*000c*/ 	.byte	0x04, 0x11
        /*000e*/ 	.short	(.L_4 - .L_3)
	.align		4
.L_3:
        /*0010*/ 	.word	index@(_Z6kernelv)
        /*0014*/ 	.word	0x00000030


	//----- nvinfo : EIATTR_MIN_STACK_SIZE
	.align		4
.L_4:
        /*0018*/ 	.byte	0x04, 0x12
        /*001a*/ 	.short	(.L_6 - .L_5)
	.align		4
.L_5:
        /*001c*/ 	.word	index@(_Z6kernelv)
        /*0020*/ 	.word	0x00000030
.L_6:


//--------------------- .nv.compat                --------------------------
	.section	.nv.compat,"",@"SHT_CUDA_COMPAT_INFO"
	.align	4
        /*0000*/ 	.byte	0x02, 0x09, 0x00, 0x00, 0x02, 0x02, 0x01, 0x00, 0x02, 0x05, 0x05, 0x00, 0x03, 0x07, 0x01, 0x01
        /*0010*/ 	.byte	0x02, 0x03, 0x00, 0x00, 0x02, 0x06, 0x01, 0x00, 0x04, 0x0b, 0x08, 0x00, 0x09, 0x00, 0x00, 0x00
        /*0020*/ 	.byte	0x00, 0x00, 0x00, 0x00


//--------------------- .nv.info._Z6kernelv       --------------------------
	.section	.nv.info._Z6kernelv,"",@"SHT_CUDA_INFO"
	.sectionflags	@""
	.align	4


	//----- nvinfo : EIATTR_CUDA_API_VERSION
	.align		4
        /*0000*/ 	.byte	0x04, 0x37
        /*0002*/ 	.short	(.L_8 - .L_7)
.L_7:
        /*0004*/ 	.word	0x00000082


	//----- nvinfo : EIATTR_SPARSE_MMA_MASK
	.align		4
.L_8:
        /*0008*/ 	.byte	0x03, 0x50
        /*000a*/ 	.short	0x0000


	//----- nvinfo : EIATTR_MAXREG_COUNT
	.align		4
        /*000c*/ 	.byte	0x03, 0x1b
        /*000e*/ 	.short	0x00ff


	//----- nvinfo : EIATTR_EXTERNS
	.align		4
        /*0010*/ 	.byte	0x04, 0x0f
        /*0012*/ 	.short	(.L_10 - .L_9)


	//   ....[0]....
	.align		4
.L_9:
        /*0014*/ 	.word	index@(vprintf)


	//----- nvinfo : EIATTR_MERCURY_ISA_VERSION
	.align		4
.L_10:
        /*0018*/ 	.byte	0x03, 0x5f
        /*001a*/ 	.short	0x0101


	//----- nvinfo : EIATTR_VRC_CTA_INIT_COUNT
	.align		4
        /*001c*/ 	.byte	0x02, 0x4a
	.zero		1
	.zero		1


	//----- nvinfo : EIATTR_SYSCALL_OFFSETS
	.align		4
        /*0020*/ 	.byte	0x04, 0x46
        /*0022*/ 	.short	(.L_12 - .L_11)


	//   ....[0]....
.L_11:
        /*0024*/ 	.word	0x000006a0


	//   ....[1]....
        /*0028*/ 	.word	0x00000910


	//   ....[2]....
        /*002c*/ 	.word	0x00000b40


	//   ....[3]....
        /*0030*/ 	.word	0x00000d70


	//----- nvinfo : EIATTR_EXIT_INSTR_OFFSETS
	.align		4
.L_12:
        /*0034*/ 	.byte	0x04, 0x1c
        /*0036*/ 	.short	(.L_14 - .L_13)


	//   ....[0]....
.L_13:
        /*0038*/ 	.word	0x00000ec0


	//----- nvinfo : EIATTR_CRS_STACK_SIZE
	.align		4
.L_14:
        /*003c*/ 	.byte	0x04, 0x1e
        /*003e*/ 	.short	(.L_16 - .L_15)
.L_15:
        /*0040*/ 	.word	0x00000000


	//----- nvinfo : EIATTR_SW_WAR
	.align		4
.L_16:
        /*0044*/ 	.byte	0x04, 0x36
        /*0046*/ 	.short	(.L_18 - .L_17)
.L_17:
        /*0048*/ 	.word	0x00000008
.L_18:


//--------------------- .nv.callgraph             --------------------------
	.section	.nv.callgraph,"",@"SHT_CUDA_CALLGRAPH"
	.align	4
	.sectionentsize	8
	.align		4
        /*0000*/ 	.word	0x00000000
	.align		4
        /*0004*/ 	.word	0xffffffff
	.align		4
        /*0008*/ 	.word	index@(_Z6kernelv)
	.align		4
        /*000c*/ 	.word	index@(vprintf)
	.align		4
        /*0010*/ 	.word	0x00000000
	.align		4
        /*0014*/ 	.word	0xfffffffe
	.align		4
        /*0018*/ 	.word	0x00000000
	.align		4
        /*001c*/ 	.word	0xfffffffd
	.align		4
        /*0020*/ 	.word	0x00000000
	.align		4
        /*0024*/ 	.word	0xfffffffc


//--------------------- .nv.constant4             --------------------------
	.section	.nv.constant4,"a",@progbits
	.align	8
	.align		8
.nv.constant4:
        /*0000*/ 	.dword	vprintf
	.align		8
        /*0008*/ 	.dword	$str


//--------------------- .text._Z6kernelv          --------------------------
	.section	.text._Z6kernelv,"ax",@progbits
	.align	128
        .global         _Z6kernelv
        .type           _Z6kernelv,@function
        .size           _Z6kernelv,(.L_x_25 - _Z6kernelv)
        .other          _Z6kernelv,@"STO_CUDA_ENTRY STV_DEFAULT"
_Z6kernelv:
.text._Z6kernelv:
[----:B------:R-:W0:Y:S01]  /*0000*/  LDC R1, c[0x0][0x37c] ;  /* 0x0000df00ff017b82 */ /* 0x000e220000000800 */
[----:B------:R-:W1:Y:S01]  /*0010*/  S2R R0, SR_TID.X ;  /* 0x0000000000007919 */ /* 0x000e620000002100 */
[----:B0-----:R-:W-:-:S06]  /*0020*/  VIADD R1, R1, 0xffffffd0 ;  /* 0xffffffd001017836 */ /* 0x001fcc0000000000 */
[----:B------:R-:W0:Y:S01]  /*0030*/  S2UR UR37, SR_CTAID.X ;  /* 0x00000000002579c3 */ /* 0x000e220000002500 */
[----:B------:R-:W2:Y:S01]  /*0040*/  LDCU UR36, c[0x0][0x2f8] ;  /* 0x00005f00ff2477ac */ /* 0x000ea20008000800 */
[----:B------:R-:W-:Y:S01]  /*0050*/  IMAD.MOV.U32 R2, RZ, RZ, 0x30 ;  /* 0x00000030ff027424 */ /* 0x000fe200078e00ff */
[----:B------:R3:W-:Y:S01]  /*0060*/  STL.U8 [R1+0x2e], RZ ;  /* 0x00002eff01007387 */ /* 0x0007e20000100000 */
[----:B------:R-:W4:Y:S01]  /*0070*/  LDCU UR38, c[0x0][0x2fc] ;  /* 0x00005f80ff2677ac */ /* 0x000f220008000800 */
[----:B------:R-:W-:-:S13]  /*0080*/  R2UR UR39, R1 ;  /* 0x00000000012772ca */ /* 0x000fda00000e0000 */
[----:B--2---:R-:W-:Y:S02]  /*0090*/  UIADD3 UR36, UP0, UPT, UR39, UR36, URZ ;  /* 0x0000002427247290 */ /* 0x004fe4000ff1e0ff */
[----:B------:R-:W-:Y:S02]  /*00a0*/  UIADD3 UR40, UPT, UPT, UR39, 0xe, URZ ;  /* 0x0000000e27287890 */ /* 0x000fe4000fffe0ff */
[----:B------:R-:W-:Y:S02]  /*00b0*/  UIADD3 UR41, UPT, UPT, UR39, 0x28, URZ ;  /* 0x0000002827297890 */ /* 0x000fe4000fffe0ff */
[----:B0-----:R-:W-:Y:S02]  /*00c0*/  UIADD3 UR37, UPT, UPT, UR37, 0x41, URZ ;  /* 0x0000004125257890 */ /* 0x001fe4000fffe0ff */
[----:B------:R-:W-:Y:S02]  /*00d0*/  UIADD3 UR42, UPT, UPT, UR39, 0x29, URZ ;  /* 0x00000029272a7890 */ /* 0x000fe4000fffe0ff */
[----:B----4-:R-:W-:Y:S01]  /*00e0*/  UIADD3.X UR38, UPT, UPT, URZ, UR38, URZ, UP0, !UPT ;  /* 0x00000026ff267290 */ /* 0x010fe200087fe4ff */
[----:B-1----:R-:W-:-:S05]  /*00f0*/  VIADD R0, R0, 0x41 ;  /* 0x0000004100007836 */ /* 0x002fca0000000000 */
[----:B------:R3:W-:Y:S06]  /*0100*/  STL.U8 [R1+0x29], R0 ;  /* 0x0000290001007387 */ /* 0x0007ec0000100000 */
.L_x_23:
[----:B------:R-:W-:Y:S01]  /*0110*/  HFMA2 R16, -RZ, RZ, 0, 2.86102294921875e-06 ;  /* 0x00000030ff107431 */ /* 0x000fe200000001ff */
[----:B------:R-:W-:Y:S06]  /*0120*/  BSSY.RECONVERGENT B9, `(.L_x_0) ;  /* 0x00000d5000097945 */ /* 0x000fec0003800200 */
.L_x_22:
[----:B------:R-:W-:Y:S01]  /*0130*/  BSSY.RECONVERGENT B8, `(.L_x_1) ;  /* 0x00000cf000087945 */ /* 0x000fe20003800200 */
[----:B------:R-:W-:-:S07]  /*0140*/  IMAD.MOV.U32 R18, RZ, RZ, 0x30 ;  /* 0x00000030ff127424 */ /* 0x000fce00078e00ff */
.L_x_21:
[----:B------:R-:W-:Y:S01]  /*0150*/  BSSY.RECONVERGENT B7, `(.L_x_2) ;  /* 0x00000c8000077945 */ /* 0x000fe20003800200 */
[----:B------:R-:W-:-:S07]  /*0160*/  IMAD.MOV.U32 R22, RZ, RZ, 0x30 ;  /* 0x00000030ff167424 */ /* 0x000fce00078e00ff */
.L_x_20:
[----:B------:R-:W0:Y:S01]  /*0170*/  LDCU UR4, c[0x0][0x2f8] ;  /* 0x00005f00ff0477ac */ /* 0x000e220008000800 */
[----:B---3--:R-:W-:Y:S02]  /*0180*/  IMAD.MOV.U32 R0, RZ, RZ, 0x52 ;  /* 0x00000052ff007424 */ /* 0x008fe400078e00ff */
[----:B------:R-:W-:Y:S02]  /*0190*/  HFMA2 R7, -RZ, RZ, 0, 2.98023223876953125e-06 ;  /* 0x00000032ff077431 */ /* 0x000fe400000001ff */
[----:B------:R-:W-:Y:S01]  /*01a0*/  IMAD.MOV.U32 R8, RZ, RZ, 0x4a ;  /* 0x0000004aff087424 */ /* 0x000fe200078e00ff */
[----:B------:R-:W-:Y:S01]  /*01b0*/  UIADD3 UR5, UPT, UPT, UR36, 0x7, URZ ;  /* 0x0000000724057890 */ /* 0x000fe2000fffe0ff */
[----:B------:R-:W-:Y:S01]  /*01c0*/  MOV R4, 0x37 ;  /* 0x0000003700047802 */ /* 0x000fe20000000f00 */
[----:B------:R-:W-:Y:S01]  /*01d0*/  IMAD.MOV.U32 R5, RZ, RZ, 0x38 ;  /* 0x00000038ff057424 */ /* 0x000fe200078e00ff */
[----:B------:R1:W-:Y:S01]  /*01e0*/  STL.U8 [R1], R0 ;  /* 0x0000000001007387 */ /* 0x0003e20000100000 */
[----:B------:R-:W-:-:S02]  /*01f0*/  IMAD.MOV.U32 R3, RZ, RZ, 0x41 ;  /* 0x00000041ff037424 */ /* 0x000fc400078e00ff */
[----:B------:R-:W-:Y:S02]  /*0200*/  HFMA2 R10, -RZ, RZ, 0, 4.112720489501953125e-06 ;  /* 0x00000045ff0a7431 */ /* 0x000fe400000001ff */
[----:B------:R-:W-:Y:S01]  /*0210*/  IMAD.MOV.U32 R6, RZ, RZ, 0x35 ;  /* 0x00000035ff067424 */ /* 0x000fe200078e00ff */
[----:B------:R2:W-:Y:S01]  /*0220*/  STL.U8 [R1+0x2], R4 ;  /* 0x0000020401007387 */ /* 0x0005e20000100000 */
[----:B------:R-:W-:-:S03]  /*0230*/  IMAD.MOV.U32 R9, RZ, RZ, 0x47 ;  /* 0x00000047ff097424 */ /* 0x000fc600078e00ff */
[----:B------:R3:W-:Y:S01]  /*0240*/  STL.U8 [R1+0x3], R5 ;  /* 0x0000030501007387 */ /* 0x0007e20000100000 */
[----:B-1----:R-:W-:Y:S01]  /*0250*/  PRMT R0, R8, 0x7610, R0 ;  /* 0x0000761008007816 */ /* 0x002fe20000000000 */
[----:B0-----:R-:W-:Y:S02]  /*0260*/  UIADD3 UR4, UPT, UPT, -UR4, UR5, URZ ;  /* 0x0000000504047290 */ /* 0x001fe4000fffe1ff */
[----:B------:R-:W-:Y:S01]  /*0270*/  STL.U8 [R1+0x2a], R2 ;  /* 0x00002a0201007387 */ /* 0x000fe20000100000 */
[----:B------:R-:W-:Y:S02]  /*0280*/  MOV R8, 0x34 ;  /* 0x0000003400087802 */ /* 0x000fe40000000f00 */
[----:B--2---:R-:W-:Y:S01]  /*0290*/  PRMT R4, R9, 0x7610, R4 ;  /* 0x0000761009047816 */ /* 0x004fe20000000004 */
[----:B------:R-:W-:Y:S01]  /*02a0*/  STL.U8 [R1+0x2b], R16 ;  /* 0x00002b1001007387 */ /* 0x000fe20000100000 */
[----:B------:R-:W-:Y:S02]  /*02b0*/  IMAD.MOV.U32 R9, RZ, RZ, 0x4c ;  /* 0x0000004cff097424 */ /* 0x000fe400078e00ff */
[----:B---3--:R-:W-:Y:S01]  /*02c0*/  IMAD.MOV.U32 R5, RZ, RZ, 0x33 ;  /* 0x00000033ff057424 */ /* 0x008fe200078e00ff */
[----:B------:R-:W-:Y:S04]  /*02d0*/  STL.U8 [R1+0x2c], R18 ;  /* 0x00002c1201007387 */ /* 0x000fe80000100000 */
[----:B------:R-:W-:Y:S04]  /*02e0*/  STL.U8 [R1+0x2d], R22 ;  /* 0x00002d1601007387 */ /* 0x000fe80000100000 */
[----:B------:R-:W-:Y:S04]  /*02f0*/  STL.U8 [R1+0x6], RZ ;  /* 0x000006ff01007387 */ /* 0x000fe80000100000 */
[----:B------:R-:W-:Y:S04]  /*0300*/  STL.U8 [R1+0x1], R3 ;  /* 0x0000010301007387 */ /* 0x000fe80000100000 */
[----:B------:R-:W-:Y:S04]  /*0310*/  STL.U8 [R1+0x4], R6 ;  /* 0x0000040601007387 */ /* 0x000fe80000100000 */
[----:B------:R-:W-:Y:S04]  /*0320*/  STL.U8 [R1+0x5], R7 ;  /* 0x0000050701007387 */ /* 0x000fe80000100000 */
[----:B------:R0:W-:Y:S04]  /*0330*/  STL.U8 [UR4], R0 ;  /* 0x00000000ff007987 */ /* 0x0001e80008100004 */
[----:B------:R1:W-:Y:S01]  /*0340*/  STL.U8 [UR4+0x1], R4 ;  /* 0x00000104ff007987 */ /* 0x0003e20008100004 */
[----:B0-----:R-:W-:-:S03]  /*0350*/  IMAD.MOV.U32 R0, RZ, RZ, 0x31 ;  /* 0x00000031ff007424 */ /* 0x001fc600078e00ff */
[----:B------:R-:W-:Y:S01]  /*0360*/  STL.U8 [UR4+0x3], R6 ;  /* 0x00000306ff007987 */ /* 0x000fe20008100004 */
[----:B-1----:R-:W-:-:S03]  /*0370*/  IMAD.MOV.U32 R4, RZ, RZ, 0x48 ;  /* 0x00000048ff047424 */ /* 0x002fc600078e00ff */
[----:B------:R-:W-:Y:S04]  /*0380*/  STL.U8 [UR4+0x4], R7 ;  /* 0x00000407ff007987 */ /* 0x000fe80008100004 */
[----:B------:R-:W-:Y:S04]  /*0390*/  STL.U8 [UR4+0x2], R5 ;  /* 0x00000205ff007987 */ /* 0x000fe80008100004 */
[----:B------:R-:W-:Y:S04]  /*03a0*/  STL.U8 [UR4+0x5], R8 ;  /* 0x00000508ff007987 */ /* 0x000fe80008100004 */
[----:B------:R-:W-:Y:S01]  /*03b0*/  STL.U8 [UR4+0x6], RZ ;  /* 0x000006ffff007987 */ /* 0x000fe20008100004 */
[----:B------:R-:W-:-:S03]  /*03c0*/  ULOP3.LUT UR4, UR37, 0xff, URZ, 0xc0, !UPT ;  /* 0x000000ff25047892 */ /* 0x000fc6000f8ec0ff */
[----:B------:R0:W-:Y:S01]  /*03d0*/  STL.U8 [R1+0xf], R3 ;  /* 0x00000f0301007387 */ /* 0x0001e20000100000 */
[----:B------:R-:W-:-:S03]  /*03e0*/  UISETP.NE.AND UP0, UPT, UR4, 0x52, UPT ;  /* 0x000000520400788c */ /* 0x000fc6000bf05270 */
[----:B------:R-:W-:Y:S04]  /*03f0*/  STL.U8 [R1+0x12], R5 ;  /* 0x0000120501007387 */ /* 0x000fe80000100000 */
[----:B------:R1:W-:Y:S01]  /*0400*/  STL.U8 [R1+0x17], R5 ;  /* 0x0000170501007387 */ /* 0x0003e20000100000 */
[----:B0-----:R-:W-:Y:S01]  /*0410*/  PRMT R3, R0, 0x7610, R3 ;  /* 0x0000761000037816 */ /* 0x001fe20000000003 */
[----:B------:R-:W-:Y:S02]  /*0420*/  IMAD.MOV.U32 R0, RZ, RZ, 0x4a ;  /* 0x0000004aff007424 */ /* 0x000fe400078e00ff */
[----:B------:R0:W-:Y:S04]  /*0430*/  STL.U8 [R1+0x11], R7 ;  /* 0x0000110701007387 */ /* 0x0001e80000100000 */
[----:B------:R0:W-:Y:S01]  /*0440*/  STL.U8 [R1+0x18], R7 ;  /* 0x0000180701007387 */ /* 0x0001e20000100000 */
[----:B-1----:R-:W-:-:S03]  /*0450*/  PRMT R5, R10, 0x7610, R5 ;  /* 0x000076100a057816 */ /* 0x002fc60000000005 */
[----:B------:R0:W-:Y:S04]  /*0460*/  STL.U8 [R1+0x19], R6 ;  /* 0x0000190601007387 */ /* 0x0001e80000100000 */
[----:B------:R0:W-:Y:S04]  /*0470*/  STL.U8 [R1+0x13], R8 ;  /* 0x0000130801007387 */ /* 0x0001e80000100000 */
[----:B------:R0:W-:Y:S04]  /*0480*/  STL.U8 [R1+0x1a], R8 ;  /* 0x00001a0801007387 */ /* 0x0001e80000100000 */
[----:B------:R0:W-:Y:S04]  /*0490*/  STL.U8 [R1+0xe], R4 ;  /* 0x00000e0401007387 */ /* 0x0001e80000100000 */
[----:B------:R0:W-:Y:S04]  /*04a0*/  STL.U8 [R1+0x10], R3 ;  /* 0x0000100301007387 */ /* 0x0001e80000100000 */
[----:B------:R0:W-:Y:S04]  /*04b0*/  STL.U8 [R1+0x15], R9 ;  /* 0x0000150901007387 */ /* 0x0001e80000100000 */
[----:B------:R0:W-:Y:S04]  /*04c0*/  STL.U8 [R1+0x16], R5 ;  /* 0x0000160501007387 */ /* 0x0001e80000100000 */
[----:B------:R0:W-:Y:S04]  /*04d0*/  STL.U8 [R1+0x14], RZ ;  /* 0x000014ff01007387 */ /* 0x0001e80000100000 */
[----:B------:R0:W-:Y:S01]  /*04e0*/  STL.U8 [R1+0x1b], RZ ;  /* 0x00001bff01007387 */ /* 0x0001e20000100000 */
[----:B------:R-:W-:Y:S05]  /*04f0*/  BRA.U UP0, `(.L_x_3) ;  /* 0x0000000100807547 */ /* 0x000fea000b800000 */
[----:B------:R-:W-:Y:S01]  /*0500*/  BSSY.RECONVERGENT B6, `(.L_x_3) ;  /* 0x000001f000067945 */ /* 0x000fe20003800200 */
[----:B0-----:R-:W-:Y:S01]  /*0510*/  IMAD.MOV.U32 R3, RZ, RZ, 0x1 ;  /* 0x00000001ff037424 */ /* 0x001fe200078e00ff */
[----:B------:R-:W-:Y:S01]  /*0520*/  MOV R5, UR42 ;  /* 0x0000002a00057c02 */ /* 0x000fe20008000f00 */
[----:B------:R-:W-:-:S07]  /*0530*/  VIADD R6, R1, 0x1 ;  /* 0x0000000101067836 */ /* 0x000fce0000000000 */
.L_x_5:
[----:B------:R-:W-:-:S13]  /*0540*/  LOP3.LUT P0, RZ, R3, 0xff, RZ, 0xc0, !PT ;  /* 0x000000ff03ff7812 */ /* 0x000fda000780c0ff */
[----:B------:R-:W-:Y:S05]  /*0550*/  @!P0 BRA `(.L_x_4) ;  /* 0x00000000001c8947 */ /* 0x000fea0003800000 */
[----:B------:R0:W2:Y:S04]  /*0560*/  LDL.U8 R3, [R5] ;  /* 0x0000000005037983 */ /* 0x0000a80000100000 */
[----:B------:R1:W2:Y:S01]  /*0570*/  LDL.U8 R4, [R6] ;  /* 0x0000000006047983 */ /* 0x0002a20000100000 */
[----:B0-----:R-:W-:Y:S02]  /*0580*/  VIADD R5, R5, 0x1 ;  /* 0x0000000105057836 */ /* 0x001fe40000000000 */
[----:B-1----:R-:W-:Y:S01]  /*0590*/  VIADD R6, R6, 0x1 ;  /* 0x0000000106067836 */ /* 0x002fe20000000000 */
[----:B--2---:R-:W-:-:S13]  /*05a0*/  ISETP.NE.AND P0, PT, R3, R4, PT ;  /* 0x000000040300720c */ /* 0x004fda0003f05270 */
[----:B------:R-:W-:Y:S05]  /*05b0*/  @!P0 BRA `(.L_x_5) ;  /* 0xfffffffc00e08947 */ /* 0x000fea000383ffff */
[----:B------:R-:W-:Y:S05]  /*05c0*/  BRA `(.L_x_6) ;  /* 0x0000000000487947 */ /* 0x000fea0003800000 */
.L_x_4:
[----:B------:R-:W-:Y:S01]  /*05d0*/  IMAD.U32 R10, RZ, RZ, UR36 ;  /* 0x00000024ff0a7e24 */ /* 0x000fe2000f8e00ff */
[----:B------:R-:W-:Y:S01]  /*05e0*/  MOV R11, UR38 ;  /* 0x00000026000b7c02 */ /* 0x000fe20008000f00 */
[----:B------:R-:W0:Y:S01]  /*05f0*/  LDCU.64 UR6, c[0x4][0x8] ;  /* 0x01000100ff0677ac */ /* 0x000e220008000a00 */
[----:B------:R-:W-:-:S03]  /*0600*/  MOV R0, 0x0 ;  /* 0x0000000000007802 */ /* 0x000fc60000000f00 */
[----:B------:R1:W-:Y:S01]  /*0610*/  STL.64 [R1+0x20], R10 ;  /* 0x0000200a01007387 */ /* 0x0003e20000100a00 */
[----:B------:R1:W2:Y:S01]  /*0620*/  LDC.64 R8, c[0x4][R0] ;  /* 0x0100000000087b82 */ /* 0x0002a20000000a00 */
[----:B------:R-:W-:-:S04]  /*0630*/  UIADD3 UR4, UP0, UPT, UR36, 0x20, URZ ;  /* 0x0000002024047890 */ /* 0x000fc8000ff1e0ff */
[----:B------:R-:W-:Y:S02]  /*0640*/  UIADD3.X UR5, UPT, UPT, URZ, UR38, URZ, UP0, !UPT ;  /* 0x00000026ff057290 */ /* 0x000fe400087fe4ff */
[----:B------:R-:W-:-:S04]  /*0650*/  IMAD.U32 R6, RZ, RZ, UR4 ;  /* 0x00000004ff067e24 */ /* 0x000fc8000f8e00ff */
[----:B------:R-:W-:Y:S01]  /*0660*/  MOV R7, UR5 ;  /* 0x0000000500077c02 */ /* 0x000fe20008000f00 */
[----:B0-----:R-:W-:Y:S02]  /*0670*/  IMAD.U32 R4, RZ, RZ, UR6 ;  /* 0x00000006ff047e24 */ /* 0x001fe4000f8e00ff */
[----:B-1----:R-:W-:-:S07]  /*0680*/  IMAD.U32 R5, RZ, RZ, UR7 ;  /* 0x00000007ff057e24 */ /* 0x002fce000f8e00ff */
[----:B------:R-:W-:-:S07]  /*0690*/  LEPC R20, `(.L_x_7) ;  /* 0x000000001014794e */ /* 0x000fce0000000000 */
[----:B--2---:R-:W-:Y:S05]  /*06a0*/  CALL.ABS.NOINC R8 ;  /* 0x0000000008007343 */ /* 0x004fea0003c00000 */
.L_x_7:
[----:B------:R-:W0:Y:S01]  /*06b0*/  LDCU UR4, c[0x0][0x2f8] ;  /* 0x00005f00ff0477ac */ /* 0x000e220008000800 */
[----:B------:R-:W-:-:S04]  /*06c0*/  UIADD3 UR5, UPT, UPT, UR36, 0x7, URZ ;  /* 0x0000000724057890 */ /* 0x000fc8000fffe0ff */
[----:B0-----:R-:W-:-:S09]  /*06d0*/  UIADD3 UR4, UPT, UPT, -UR4, UR5, URZ ;  /* 0x0000000504047290 */ /* 0x001fd2000fffe1ff */
[----:B------:R-:W5:Y:S03]  /*06e0*/  LDL.U8 R0, [UR4] ;  /* 0x00000004ff007983 */ /* 0x000f660008100000 */
.L_x_6:
[----:B------:R-:W-:Y:S05]  /*06f0*/  BSYNC.RECONVERGENT B6 ;  /* 0x0000000000067941 */ /* 0x000fea0003800200 */
.L_x_3:
[----:B------:R-:W-:Y:S01]  /*0700*/  ULOP3.LUT UR4, UR37, 0xff, URZ, 0xc0, !UPT ;  /* 0x000000ff25047892 */ /* 0x000fe2000f8ec0ff */
[----:B-----5:R-:W-:Y:S01]  /*0710*/  LOP3.LUT R0, R0, 0xff, RZ, 0xc0, !PT ;  /* 0x000000ff00007812 */ /* 0x020fe200078ec0ff */
[----:B------:R-:W-:Y:S04]  /*0720*/  BSSY.RECONVERGENT B6, `(.L_x_8) ;  /* 0x0000020000067945 */ /* 0x000fe80003800200 */
[----:B------:R-:W-:-:S13]  /*0730*/  ISETP.NE.AND P0, PT, R0, UR4, PT ;  /* 0x0000000400007c0c */ /* 0x000fda000bf05270 */
[----:B------:R-:W-:Y:S05]  /*0740*/  @P0 BRA `(.L_x_9) ;  /* 0x0000000000740947 */ /* 0x000fea0003800000 */
[----:B------:R-:W1:Y:S01]  /*0750*/  LDCU UR4, c[0x0][0x2f8] ;  /* 0x00005f00ff0477ac */ /* 0x000e620008000800 */
[----:B0-----:R-:W-:Y:S02]  /*0760*/  IMAD.U32 R8, RZ, RZ, UR36 ;  /* 0x00000024ff087e24 */ /* 0x001fe4000f8e00ff */
[----:B------:R-:W-:Y:S02]  /*0770*/  IMAD.U32 R0, RZ, RZ, UR37 ;  /* 0x00000025ff007e24 */ /* 0x000fe4000f8e00ff */
[----:B------:R-:W-:Y:S01]  /*0780*/  IMAD.U32 R4, RZ, RZ, UR41 ;  /* 0x00000029ff047e24 */ /* 0x000fe2000f8e00ff */
[----:B------:R-:W-:-:S04]  /*0790*/  IADD3 R8, P0, PT, R8, 0x7, RZ ;  /* 0x0000000708087810 */ /* 0x000fc80007f1e0ff */
[----:B-1----:R-:W-:-:S09]  /*07a0*/  IADD3 R5, PT, PT, R8, -UR4, RZ ;  /* 0x8000000408057c10 */ /* 0x002fd2000fffe0ff */
.L_x_11:
[----:B------:R-:W-:-:S13]  /*07b0*/  LOP3.LUT P1, RZ, R0, 0xff, RZ, 0xc0, !PT ;  /* 0x000000ff00ff7812 */ /* 0x000fda000782c0ff */
[----:B------:R-:W-:Y:S05]  /*07c0*/  @!P1 BRA `(.L_x_10) ;  /* 0x0000000000209947 */ /* 0x000fea0003800000 */
[----:B------:R0:W2:Y:S04]  /*07d0*/  LDL.U8 R0, [R4+0x1] ;  /* 0x0000010004007983 */ /* 0x0000a80000100000 */
[----:B------:R-:W2:Y:S01]  /*07e0*/  LDL.U8 R3, [R5+0x1] ;  /* 0x0000010005037983 */ /* 0x000ea20000100000 */
[----:B0-----:R-:W-:Y:S01]  /*07f0*/  VIADD R4, R4, 0x1 ;  /* 0x0000000104047836 */ /* 0x001fe20000000000 */
[----:B--2---:R-:W-:Y:S01]  /*0800*/  ISETP.NE.AND P1, PT, R0, R3, PT ;  /* 0x000000030000720c */ /* 0x004fe20003f25270 */
[----:B------:R-:W-:-:S04]  /*0810*/  VIADD R3, R5, 0x1 ;  /* 0x0000000105037836 */ /* 0x000fc80000000000 */
[----:B------:R-:W-:-:S08]  /*0820*/  IMAD.MOV.U32 R5, RZ, RZ, R3 ;  /* 0x000000ffff057224 */ /* 0x000fd000078e0003 */
[----:B------:R-:W-:Y:S05]  /*0830*/  @!P1 BRA `(.L_x_11) ;  /* 0xfffffffc00dc9947 */ /* 0x000fea000383ffff */
[----:B------:R-:W-:Y:S05]  /*0840*/  BRA `(.L_x_9) ;  /* 0x0000000000347947 */ /* 0x000fea0003800000 */
.L_x_10:
[----:B------:R-:W-:Y:S01]  /*0850*/  IADD3.X R9, PT, PT, RZ, UR38, RZ, P0, !PT ;  /* 0x00000026ff097c10 */ /* 0x000fe200087fe4ff */
        /* <DEDUP_REMOVED lines=12> */
.L_x_9:
[----:B------:R-:W-:Y:S05]  /*0920*/  BSYNC.RECONVERGENT B6 ;  /* 0x0000000000067941 */ /* 0x000fea0003800200 */
.L_x_8:
[----:B------:R-:W2:Y:S01]  /*0930*/  LDL.U8 R0, [R1+0xe] ;  /* 0x00000e0001007983 */ /* 0x000ea20000100000 */
[----:B------:R-:W-:Y:S01]  /*0940*/  ULOP3.LUT UR4, UR37, 0xff, URZ, 0xc0, !UPT ;  /* 0x000000ff25047892 */ /* 0x000fe2000f8ec0ff */
[----:B------:R-:W-:Y:S05]  /*0950*/  BSSY.RECONVERGENT B6, `(.L_x_12) ;  /* 0x0000020000067945 */ /* 0x000fea0003800200 */
[----:B--2---:R-:W-:-:S13]  /*0960*/  ISETP.NE.AND P0, PT, R0, UR4, PT ;  /* 0x0000000400007c0c */ /* 0x004fda000bf05270 */
[----:B------:R-:W-:Y:S05]  /*0970*/  @P0 BRA `(.L_x_13) ;  /* 0x0000000000740947 */ /* 0x000fea0003800000 */
[----:B------:R-:W-:Y:S01]  /*0980*/  IMAD.U32 R0, RZ, RZ, UR37 ;  /* 0x00000025ff007e24 */ /* 0x000fe2000f8e00ff */
[----:B0-----:R-:W-:Y:S01]  /*0990*/  MOV R5, UR40 ;  /* 0x0000002800057c02 */ /* 0x001fe20008000f00 */
[----:B------:R-:W-:-:S07]  /*09a0*/  IMAD.U32 R4, RZ, RZ, UR41 ;  /* 0x00000029ff047e24 */ /* 0x000fce000f8e00ff */
.L_x_15:
[----:B------:R-:W-:-:S13]  /*09b0*/  LOP3.LUT P0, RZ, R0, 0xff, RZ, 0xc0, !PT ;  /* 0x000000ff00ff7812 */ /* 0x000fda000780c0ff */
[----:B------:R-:W-:Y:S05]  /*09c0*/  @!P0 BRA `(.L_x_14) ;  /* 0x0000000000208947 */ /* 0x000fea0003800000 */
[----:B------:R0:W2:Y:S04]  /*09d0*/  LDL.U8 R0, [R4+0x1] ;  /* 0x0000010004007983 */ /* 0x0000a80000100000 */
[----:B------:R-:W2:Y:S01]  /*09e0*/  LDL.U8 R3, [R5+0x1] ;  /* 0x0000010005037983 */ /* 0x000ea20000100000 */
[----:B0-----:R-:W-:Y:S01]  /*09f0*/  VIADD R4, R4, 0x1 ;  /* 0x0000000104047836 */ /* 0x001fe20000000000 */
[----:B--2---:R-:W-:Y:S01]  /*0a00*/  ISETP.NE.AND P0, PT, R0, R3, PT ;  /* 0x000000030000720c */ /* 0x004fe20003f05270 */
[----:B------:R-:W-:-:S05]  /*0a10*/  VIADD R3, R5, 0x1 ;  /* 0x0000000105037836 */ /* 0x000fca0000000000 */
[----:B------:R-:W-:-:S07]  /*0a20*/  MOV R5, R3 ;  /* 0x0000000300057202 */ /* 0x000fce0000000f00 */
[----:B------:R-:W-:Y:S05]  /*0a30*/  @!P0 BRA `(.L_x_15) ;  /* 0xfffffffc00dc8947 */ /* 0x000fea000383ffff */
[----:B------:R-:W-:Y:S05]  /*0a40*/  BRA `(.L_x_13) ;  /* 0x0000000000407947 */ /* 0x000fea0003800000 */
.L_x_14:
[----:B------:R-:W-:Y:S01]  /*0a50*/  UIADD3 UR4, UP0, UPT, UR36, 0xe, URZ ;  /* 0x0000000e24047890 */ /* 0x000fe2000ff1e0ff */
[----:B------:R-:W-:Y:S01]  /*0a60*/  MOV R0, 0x0 ;  /* 0x0000000000007802 */ /* 0x000fe20000000f00 */
[----:B------:R-:W0:Y:S03]  /*0a70*/  LDCU.64 UR6, c[0x4][0x8] ;  /* 0x01000100ff0677ac */ /* 0x000e260008000a00 */
[----:B------:R1:W2:Y:S01]  /*0a80*/  LDC.64 R10, c[0x4][R0] ;  /* 0x01000000000a7b82 */ /* 0x0002a20000000a00 */
[----:B------:R-:W-:Y:S01]  /*0a90*/  UIADD3.X UR5, UPT, UPT, URZ, UR38, URZ, UP0, !UPT ;  /* 0x00000026ff057290 */ /* 0x000fe200087fe4ff */
[----:B------:R-:W-:Y:S01]  /*0aa0*/  IMAD.U32 R8, RZ, RZ, UR4 ;  /* 0x00000004ff087e24 */ /* 0x000fe2000f8e00ff */
[----:B------:R-:W-:-:S04]  /*0ab0*/  UIADD3 UR4, UP0, UPT, UR36, 0x20, URZ ;  /* 0x0000002024047890 */ /* 0x000fc8000ff1e0ff */
[----:B------:R-:W-:Y:S01]  /*0ac0*/  IMAD.U32 R9, RZ, RZ, UR5 ;  /* 0x00000005ff097e24 */ /* 0x000fe2000f8e00ff */
[----:B------:R-:W-:Y:S01]  /*0ad0*/  UIADD3.X UR5, UPT, UPT, URZ, UR38, URZ, UP0, !UPT ;  /* 0x00000026ff057290 */ /* 0x000fe200087fe4ff */
[----:B------:R-:W-:-:S03]  /*0ae0*/  IMAD.U32 R6, RZ, RZ, UR4 ;  /* 0x00000004ff067e24 */ /* 0x000fc6000f8e00ff */
[----:B------:R1:W-:Y:S02]  /*0af0*/  STL.64 [R1+0x20], R8 ;  /* 0x0000200801007387 */ /* 0x0003e40000100a00 */
[----:B------:R-:W-:Y:S01]  /*0b00*/  MOV R7, UR5 ;  /* 0x0000000500077c02 */ /* 0x000fe20008000f00 */
[----:B0-----:R-:W-:Y:S01]  /*0b10*/  IMAD.U32 R5, RZ, RZ, UR7 ;  /* 0x00000007ff057e24 */ /* 0x001fe2000f8e00ff */
[----:B------:R-:W-:-:S07]  /*0b20*/  MOV R4, UR6 ;  /* 0x0000000600047c02 */ /* 0x000fce0008000f00 */
[----:B------:R-:W-:-:S07]  /*0b30*/  LEPC R20, `(.L_x_13) ;  /* 0x000000001014794e */ /* 0x000fce0000000000 */
[----:B-12---:R-:W-:Y:S05]  /*0b40*/  CALL.ABS.NOINC R10 ;  /* 0x000000000a007343 */ /* 0x006fea0003c00000 */
.L_x_13:
[----:B------:R-:W-:Y:S05]  /*0b50*/  BSYNC.RECONVERGENT B6 ;  /* 0x0000000000067941 */ /* 0x000fea0003800200 */
.L_x_12:
[----:B------:R-:W1:Y:S01]  /*0b60*/  LDCU UR4, c[0x0][0x2f8] ;  /* 0x00005f00ff0477ac */ /* 0x000e620008000800 */
[----:B0-----:R-:W-:-:S05]  /*0b70*/  IMAD.U32 R8, RZ, RZ, UR36 ;  /* 0x00000024ff087e24 */ /* 0x001fca000f8e00ff */
[----:B------:R-:W-:-:S05]  /*0b80*/  IADD3 R8, P0, PT, R8, 0x15, RZ ;  /* 0x0000001508087810 */ /* 0x000fca0007f1e0ff */
[----:B-1----:R-:W-:-:S05]  /*0b90*/  VIADD R5, R8, -UR4 ;  /* 0x8000000408057c36 */ /* 0x002fca0008000000 */
[----:B------:R-:W2:Y:S01]  /*0ba0*/  LDL.U8 R0, [R5] ;  /* 0x0000000005007983 */ /* 0x000ea20000100000 */
[----:B------:R-:W-:Y:S01]  /*0bb0*/  ULOP3.LUT UR4, UR37, 0xff, URZ, 0xc0, !UPT ;  /* 0x000000ff25047892 */ /* 0x000fe2000f8ec0ff */
[----:B------:R-:W-:Y:S05]  /*0bc0*/  BSSY.RECONVERGENT B6, `(.L_x_16) ;  /* 0x000001c000067945 */ /* 0x000fea0003800200 */
[----:B--2---:R-:W-:-:S13]  /*0bd0*/  ISETP.NE.AND P1, PT, R0, UR4, PT ;  /* 0x0000000400007c0c */ /* 0x004fda000bf25270 */
[----:B------:R-:W-:Y:S05]  /*0be0*/  @P1 BRA `(.L_x_17) ;  /* 0x0000000000641947 */ /* 0x000fea0003800000 */
[----:B------:R-:W-:Y:S01]  /*0bf0*/  MOV R0, UR37 ;  /* 0x0000002500007c02 */ /* 0x000fe20008000f00 */
[----:B------:R-:W-:-:S07]  /*0c00*/  IMAD.U32 R4, RZ, RZ, UR41 ;  /* 0x00000029ff047e24 */ /* 0x000fce000f8e00ff */
.L_x_19:
[----:B------:R-:W-:-:S13]  /*0c10*/  LOP3.LUT P1, RZ, R0, 0xff, RZ, 0xc0, !PT ;  /* 0x000000ff00ff7812 */ /* 0x000fda000782c0ff */
[----:B------:R-:W-:Y:S05]  /*0c20*/  @!P1 BRA `(.L_x_18) ;  /* 0x0000000000209947 */ /* 0x000fea0003800000 */
[----:B------:R0:W2:Y:S04]  /*0c30*/  LDL.U8 R0, [R4+0x1] ;  /* 0x0000010004007983 */ /* 0x0000a80000100000 */
[----:B------:R-:W2:Y:S01]  /*0c40*/  LDL.U8 R3, [R5+0x1] ;  /* 0x0000010005037983 */ /* 0x000ea20000100000 */
[----:B0-----:R-:W-:Y:S01]  /*0c50*/  VIADD R4, R4, 0x1 ;  /* 0x0000000104047836 */ /* 0x001fe20000000000 */
[----:B--2---:R-:W-:Y:S02]  /*0c60*/  ISETP.NE.AND P1, PT, R0, R3, PT ;  /* 0x000000030000720c */ /* 0x004fe40003f25270 */
[----:B------:R-:W-:-:S05]  /*0c70*/  IADD3 R3, PT, PT, R5, 0x1, RZ ;  /* 0x0000000105037810 */ /* 0x000fca0007ffe0ff */
[----:B------:R-:W-:-:S06]  /*0c80*/  IMAD.MOV.U32 R5, RZ, RZ, R3 ;  /* 0x000000ffff057224 */ /* 0x000fcc00078e0003 */
[----:B------:R-:W-:Y:S05]  /*0c90*/  @!P1 BRA `(.L_x_19) ;  /* 0xfffffffc00dc9947 */ /* 0x000fea000383ffff */
[----:B------:R-:W-:Y:S05]  /*0ca0*/  BRA `(.L_x_17) ;  /* 0x0000000000347947 */ /* 0x000fea0003800000 */
.L_x_18:
[----:B------:R-:W-:Y:S01]  /*0cb0*/  IMAD.X R9, RZ, RZ, UR38, P0 ;  /* 0x00000026ff097e24 */ /* 0x000fe200080e06ff */
[----:B------:R-:W-:Y:S01]  /*0cc0*/  MOV R0, 0x0 ;  /* 0x0000000000007802 */ /* 0x000fe20000000f00 */
[----:B------:R-:W0:Y:S03]  /*0cd0*/  LDCU.64 UR6, c[0x4][0x8] ;  /* 0x01000100ff0677ac */ /* 0x000e260008000a00 */
[----:B------:R1:W2:Y:S01]  /*0ce0*/  LDC.64 R10, c[0x4][R0] ;  /* 0x01000000000a7b82 */ /* 0x0002a20000000a00 */
[----:B------:R1:W-:Y:S01]  /*0cf0*/  STL.64 [R1+0x20], R8 ;  /* 0x0000200801007387 */ /* 0x0003e20000100a00 */
[----:B------:R-:W-:-:S04]  /*0d00*/  UIADD3 UR4, UP0, UPT, UR36, 0x20, URZ ;  /* 0x0000002024047890 */ /* 0x000fc8000ff1e0ff */
[----:B------:R-:W-:Y:S02]  /*0d10*/  UIADD3.X UR5, UPT, UPT, URZ, UR38, URZ, UP0, !UPT ;  /* 0x00000026ff057290 */ /* 0x000fe400087fe4ff */
[----:B------:R-:W-:-:S04]  /*0d20*/  IMAD.U32 R6, RZ, RZ, UR4 ;  /* 0x00000004ff067e24 */ /* 0x000fc8000f8e00ff */
[----:B------:R-:W-:Y:S02]  /*0d30*/  MOV R7, UR5 ;  /* 0x0000000500077c02 */ /* 0x000fe40008000f00 */
[----:B0-----:R-:W-:Y:S01]  /*0d40*/  MOV R4, UR6 ;  /* 0x0000000600047c02 */ /* 0x001fe20008000f00 */
[----:B-1----:R-:W-:-:S07]  /*0d50*/  IMAD.U32 R5, RZ, RZ, UR7 ;  /* 0x00000007ff057e24 */ /* 0x002fce000f8e00ff */
[----:B------:R-:W-:-:S07]  /*0d60*/  LEPC R20, `(.L_x_17) ;  /* 0x000000001014794e */ /* 0x000fce0000000000 */
[----:B--2---:R-:W-:Y:S05]  /*0d70*/  CALL.ABS.NOINC R10 ;  /* 0x000000000a007343 */ /* 0x004fea0003c00000 */
.L_x_17:
[----:B------:R-:W-:Y:S05]  /*0d80*/  BSYNC.RECONVERGENT B6 ;  /* 0x0000000000067941 */ /* 0x000fea0003800200 */
.L_x_16:
[C---:B------:R-:W-:Y:S01]  /*0d90*/  LOP3.LUT R0, R22.reuse, 0xff, RZ, 0xc0, !PT ;  /* 0x000000ff16007812 */ /* 0x040fe200078ec0ff */
[----:B------:R-:W-:-:S03]  /*0da0*/  VIADD R22, R22, 0x1 ;  /* 0x0000000116167836 */ /* 0x000fc60000000000 */
[----:B------:R-:W-:-:S13]  /*0db0*/  ISETP.GE.U32.AND P0, PT, R0, 0x39, PT ;  /* 0x000000390000780c */ /* 0x000fda0003f06070 */
[----:B------:R-:W-:Y:S05]  /*0dc0*/  @!P0 BRA `(.L_x_20) ;  /* 0xfffffff000e88947 */ /* 0x000fea000383ffff */
[----:B------:R-:W-:Y:S05]  /*0dd0*/  BSYNC.RECONVERGENT B7 ;  /* 0x0000000000077941 */ /* 0x000fea0003800200 */
.L_x_2:
[C---:B------:R-:W-:Y:S01]  /*0de0*/  LOP3.LUT R0, R18.reuse, 0xff, RZ, 0xc0, !PT ;  /* 0x000000ff12007812 */ /* 0x040fe200078ec0ff */
[----:B------:R-:W-:-:S03]  /*0df0*/  VIADD R18, R18, 0x1 ;  /* 0x0000000112127836 */ /* 0x000fc60000000000 */
[----:B------:R-:W-:-:S13]  /*0e00*/  ISETP.GE.U32.AND P0, PT, R0, 0x39, PT ;  /* 0x000000390000780c */ /* 0x000fda0003f06070 */
[----:B------:R-:W-:Y:S05]  /*0e10*/  @!P0 BRA `(.L_x_21) ;  /* 0xfffffff000cc8947 */ /* 0x000fea000383ffff */
[----:B------:R-:W-:Y:S05]  /*0e20*/  BSYNC.RECONVERGENT B8 ;  /* 0x0000000000087941 */ /* 0x000fea0003800200 */
.L_x_1:
[C---:B------:R-:W-:Y:S02]  /*0e30*/  LOP3.LUT R0, R16.reuse, 0xff, RZ, 0xc0, !PT ;  /* 0x000000ff10007812 */ /* 0x040fe400078ec0ff */
[----:B------:R-:W-:Y:S02]  /*0e40*/  IADD3 R16, PT, PT, R16, 0x1, RZ ;  /* 0x0000000110107810 */ /* 0x000fe40007ffe0ff */
[----:B------:R-:W-:-:S13]  /*0e50*/  ISETP.GE.U32.AND P0, PT, R0, 0x39, PT ;  /* 0x000000390000780c */ /* 0x000fda0003f06070 */
[----:B------:R-:W-:Y:S05]  /*0e60*/  @!P0 BRA `(.L_x_22) ;  /* 0xfffffff000b08947 */ /* 0x000fea000383ffff */
[----:B------:R-:W-:Y:S05]  /*0e70*/  BSYNC.RECONVERGENT B9 ;  /* 0x0000000000097941 */ /* 0x000fea0003800200 */
.L_x_0:
[C---:B------:R-:W-:Y:S01]  /*0e80*/  LOP3.LUT R0, R2.reuse, 0xff, RZ, 0xc0, !PT ;  /* 0x000000ff02007812 */ /* 0x040fe200078ec0ff */
[----:B------:R-:W-:-:S03]  /*0e90*/  VIADD R2, R2, 0x1 ;  /* 0x0000000102027836 */ /* 0x000fc60000000000 */
[----:B------:R-:W-:-:S13]  /*0ea0*/  ISETP.GE.U32.AND P0, PT, R0, 0x39, PT ;  /* 0x000000390000780c */ /* 0x000fda0003f06070 */
[----:B------:R-:W-:Y:S05]  /*0eb0*/  @!P0 BRA `(.L_x_23) ;  /* 0xfffffff000948947 */ /* 0x000fea000383ffff */
[----:B------:R-:W-:Y:S05]  /*0ec0*/  EXIT ;  /* 0x000000000000794d */ /* 0x000fea0003800000 */
.L_x_24:
[----:B------:R-:W-:-:S00]  /*0ed0*/  BRA `(.L_x_24) ;  /* 0xfffffffc00fc7947 */ /* 0x000fc0000383ffff */
[----:B------:R-:W-:-:S00]  /*0ee0*/  NOP ;  /* 0x0000000000007918 */ /* 0x000fc00000000000 */
        /* <DEDUP_REMOVED lines=9> */
.L_x_25:


//--------------------- .nv.global.init           --------------------------
	.section	.nv.global.init,"aw",@progbits
.nv.global.init:
	.type		$str,@object
	.size		$str,(.L_0 - $str)
$str:
        /*0000*/ 	.byte	0x50, 0x61, 0x73, 0x73, 0x77, 0x6f, 0x72, 0x64, 0x3a, 0x20, 0x25, 0x73, 0x0a, 0x00
.L_0:


//--------------------- .nv.shared.reserved.0     --------------------------
	.section	.nv.shared.reserved.0,"aw",@nobits
	.weak		__nv_reservedSMEM_offset_0_alias
	.size		__nv_reservedSMEM_offset_0_alias, 0, 64
	.other		__nv_reservedSMEM_offset_0_alias,@"STO_CUDA_RESERVED_SHARED STV_DEFAULT"
__nv_reservedSMEM_offset_0_alias:
	.zero		0
	.zero		64


//--------------------- .nv.constant0._Z6kernelv  --------------------------
	.section	.nv.constant0._Z6kernelv,"a",@progbits
	.sectionflags	@""
	.align	4
.nv.constant0._Z6kernelv:
	.zero		896


//--------------------- SYMBOLS --------------------------

	.type		.nv.reservedSmem.offset0,@object
	.size		.nv.reservedSmem.offset0,0x4
	.type		vprintf,@function
